	.headerflags	@"EF_CUDA_TEXMODE_UNIFIED EF_CUDA_64BIT_ADDRESS EF_CUDA_ACCELERATORS EF_CUDA_SM90 EF_CUDA_VIRTUAL_SM(EF_CUDA_SM90)"
	.elftype	@"ET_EXEC"


//--------------------- .nv.info                  --------------------------
	.section	.nv.info,"",@"SHT_CUDA_INFO"
	.align	4


	//----- nvinfo : EIATTR_REGCOUNT
	.align		4
        /*0000*/ 	.byte	0x04, 0x2f
        /*0002*/ 	.short	(.L_1 - .L_0)
	.align		4
.L_0:
        /*0004*/ 	.word	index@(triton_poi_fused_clamp_sub_30)
        /*0008*/ 	.word	0x0000000c


	//----- nvinfo : EIATTR_MIN_STACK_SIZE
	.align		4
.L_1:
        /*000c*/ 	.byte	0x04, 0x12
        /*000e*/ 	.short	(.L_3 - .L_2)
	.align		4
.L_2:
        /*0010*/ 	.word	index@(triton_poi_fused_clamp_sub_30)
        /*0014*/ 	.word	0x00000000


	//----- nvinfo : EIATTR_FRAME_SIZE
	.align		4
.L_3:
        /*0018*/ 	.byte	0x04, 0x11
        /*001a*/ 	.short	(.L_5 - .L_4)
	.align		4
.L_4:
        /*001c*/ 	.word	index@(triton_poi_fused_clamp_sub_30)
        /*0020*/ 	.word	0x00000000


	//----- nvinfo : EIATTR_MIN_STACK_SIZE
	.align		4
.L_5:
        /*0024*/ 	.byte	0x04, 0x12
        /*0026*/ 	.short	(.L_7 - .L_6)
	.align		4
.L_6:
        /*0028*/ 	.word	index@(triton_poi_fused_clamp_sub_30)
        /*002c*/ 	.word	0x00000000
.L_7:


//--------------------- .nv.info.triton_poi_fused_clamp_sub_30 --------------------------
	.section	.nv.info.triton_poi_fused_clamp_sub_30,"",@"SHT_CUDA_INFO"
	.sectionflags	@""
	.align	4


	//----- nvinfo : EIATTR_CUDA_API_VERSION
	.align		4
        /*0000*/ 	.byte	0x04, 0x37
        /*0002*/ 	.short	(.L_9 - .L_8)
.L_8:
        /*0004*/ 	.word	0x0000007c


	//----- nvinfo : EIATTR_KPARAM_INFO
	.align		4
.L_9:
        /*0008*/ 	.byte	0x04, 0x17
        /*000a*/ 	.short	(.L_11 - .L_10)
.L_10:
        /*000c*/ 	.word	0x00000000
        /*0010*/ 	.short	0x0001
        /*0012*/ 	.short	0x0008
        /*0014*/ 	.byte	0x00, 0xf0, 0x11, 0x00


	//----- nvinfo : EIATTR_KPARAM_INFO
	.align		4
.L_11:
        /*0018*/ 	.byte	0x04, 0x17
        /*001a*/ 	.short	(.L_13 - .L_12)
.L_12:
        /*001c*/ 	.word	0x00000000
        /*0020*/ 	.short	0x0000
        /*0022*/ 	.short	0x0000
        /*0024*/ 	.byte	0x00, 0xf4, 0x21, 0x00


	//----- nvinfo : EIATTR_SPARSE_MMA_MASK
	.align		4
.L_13:
        /*0028*/ 	.byte	0x03, 0x50
        /*002a*/ 	.short	0x0000


	//----- nvinfo : EIATTR_MAXREG_COUNT
	.align		4
        /*002c*/ 	.byte	0x03, 0x1b
        /*002e*/ 	.short	0x00ff


	//----- nvinfo : EIATTR_EXIT_INSTR_OFFSETS
	.align		4
        /*0030*/ 	.byte	0x04, 0x1c
        /*0032*/ 	.short	(.L_15 - .L_14)


	//   ....[0]....
.L_14:
        /*0034*/ 	.word	0x000001c0


	//   ....[1]....
        /*0038*/ 	.word	0x000001e0


	//----- nvinfo : EIATTR_REQNTID
	.align		4
.L_15:
        /*003c*/ 	.byte	0x04, 0x10
        /*003e*/ 	.short	(.L_17 - .L_16)
.L_16:
        /*0040*/ 	.word	0x00000080
        /*0044*/ 	.word	0x00000001
        /*0048*/ 	.word	0x00000001


	//----- nvinfo : EIATTR_CBANK_PARAM_SIZE
	.align		4
.L_17:
        /*004c*/ 	.byte	0x03, 0x19
        /*004e*/ 	.short	0x000c


	//----- nvinfo : EIATTR_PARAM_CBANK
	.align		4
        /*0050*/ 	.byte	0x04, 0x0a
        /*0052*/ 	.short	(.L_19 - .L_18)
	.align		4
.L_18:
        /*0054*/ 	.word	index@(.nv.constant0.triton_poi_fused_clamp_sub_30)
        /*0058*/ 	.short	0x0210
        /*005a*/ 	.short	0x000c


	//----- nvinfo : EIATTR_SW_WAR
	.align		4
.L_19:
        /*005c*/ 	.byte	0x04, 0x36
        /*005e*/ 	.short	(.L_21 - .L_20)
.L_20:
        /*0060*/ 	.word	0x00000008
.L_21:


//--------------------- .nv.callgraph             --------------------------
	.section	.nv.callgraph,"",@"SHT_CUDA_CALLGRAPH"
	.align	4
	.sectionentsize	8
	.align		4
        /*0000*/ 	.word	0x00000000
	.align		4
        /*0004*/ 	.word	0xffffffff
	.align		4
        /*0008*/ 	.word	0x00000000
	.align		4
        /*000c*/ 	.word	0xfffffffe
	.align		4
        /*0010*/ 	.word	0x00000000
	.align		4
        /*0014*/ 	.word	0xfffffffd
	.align		4
        /*0018*/ 	.word	0x00000000
	.align		4
        /*001c*/ 	.word	0xfffffffc


//--------------------- .text.triton_poi_fused_clamp_sub_30 --------------------------
	.section	.text.triton_poi_fused_clamp_sub_30,"ax",@progbits
	.align	128
        .global         triton_poi_fused_clamp_sub_30
        .type           triton_poi_fused_clamp_sub_30,@function
        .size           triton_poi_fused_clamp_sub_30,(.L_x_1 - triton_poi_fused_clamp_sub_30)
        .other          triton_poi_fused_clamp_sub_30,@"STO_CUDA_ENTRY STV_DEFAULT"
triton_poi_fused_clamp_sub_30:
.text.triton_poi_fused_clamp_sub_30:
[----:B------:R-:W0:Y:S02]  /*0000*/  LDC R1, c[0x0][0x28] ;  /* 0x00000a00ff017b82 */ /* 0x000e240000000800 */
[----:B------:R-:W1:Y:S01]  /*0010*/  S2R R0, SR_TID.X ;  /* 0x0000000000007919 */ /* 0x000e620000002100 */
[----:B------:R-:W-:Y:S01]  /*0020*/  IMAD.MOV.U32 R3, RZ, RZ, 0x3de81168 ;  /* 0x3de81168ff037424 */ /* 0x000fe200078e00ff */
[----:B------:R-:W-:Y:S01]  /*0030*/  ULDC.64 UR4, c[0x0][0x208] ;  /* 0x0000820000047ab9 */ /* 0x000fe20000000a00 */
[----:B------:R-:W2:Y:S01]  /*0040*/  S2R R5, SR_CTAID.X ;  /* 0x0000000000057919 */ /* 0x000ea20000002500 */
[----:B-1----:R-:W-:-:S05]  /*0050*/  IMAD.SHL.U32 R0, R0, 0x2, RZ ;  /* 0x0000000200007824 */ /* 0x002fca00078e00ff */
[----:B------:R-:W-:-:S05]  /*0060*/  LOP3.LUT R0, R0, 0xfe, RZ, 0xc0, !PT ;  /* 0x000000fe00007812 */ /* 0x000fca00078ec0ff */
[----:B--2---:R-:W-:-:S05]  /*0070*/  IMAD R5, R5, 0x100, R0 ;  /* 0x0000010005057824 */ /* 0x004fca00078e0200 */
[----:B------:R-:W-:Y:S02]  /*0080*/  I2FP.F32.S32 R0, R5 ;  /* 0x0000000500007245 */ /* 0x000fe40000201400 */
[----:B------:R-:W-:Y:S02]  /*0090*/  IADD3 R8, R5, 0x1, RZ ;  /* 0x0000000105087810 */ /* 0x000fe40007ffe0ff */
[----:B------:R-:W-:Y:S01]  /*00a0*/  ISETP.GE.AND P0, PT, R5, 0x161, PT ;  /* 0x000001610500780c */ /* 0x000fe20003f06270 */
[----:B------:R-:W-:Y:S01]  /*00b0*/  FADD R2, R0, 0.5 ;  /* 0x3f00000000027421 */ /* 0x000fe20000000000 */
[----:B------:R-:W-:Y:S02]  /*00c0*/  I2FP.F32.S32 R0, R8 ;  /* 0x0000000800007245 */ /* 0x000fe40000201400 */
[----:B------:R-:W-:Y:S01]  /*00d0*/  ISETP.GE.AND P1, PT, R8, 0x161, PT ;  /* 0x000001610800780c */ /* 0x000fe20003f26270 */
[----:B------:R-:W-:Y:S02]  /*00e0*/  FFMA R2, R2, R3, -0.5 ;  /* 0xbf00000002027423 */ /* 0x000fe40000000003 */
[----:B------:R-:W-:-:S03]  /*00f0*/  FADD R0, R0, 0.5 ;  /* 0x3f00000000007421 */ /* 0x000fc60000000000 */
[----:B------:R-:W-:Y:S01]  /*0100*/  FMNMX R4, RZ, R2, !PT ;  /* 0x00000002ff047209 */ /* 0x000fe20007800000 */
[----:B------:R-:W-:Y:S02]  /*0110*/  FFMA R0, R0, R3, -0.5 ;  /* 0xbf00000000007423 */ /* 0x000fe40000000003 */
[----:B------:R-:W1:Y:S01]  /*0120*/  LDC.64 R2, c[0x0][0x210] ;  /* 0x00008400ff027b82 */ /* 0x000e620000000a00 */
[----:B------:R-:W2:Y:S02]  /*0130*/  F2I.TRUNC.NTZ R6, R4 ;  /* 0x0000000400067305 */ /* 0x000ea4000020f100 */
[----:B------:R-:W-:-:S06]  /*0140*/  FMNMX R0, RZ, R0, !PT ;  /* 0x00000000ff007209 */ /* 0x000fcc0007800000 */
[----:B------:R-:W3:Y:S01]  /*0150*/  F2I.TRUNC.NTZ R7, R0 ;  /* 0x0000000000077305 */ /* 0x000ee2000020f100 */
[----:B--2---:R-:W-:-:S05]  /*0160*/  I2FP.F32.S32 R9, R6 ;  /* 0x0000000600097245 */ /* 0x004fca0000201400 */
[----:B------:R-:W-:Y:S01]  /*0170*/  FADD.SAT R9, R4, -R9 ;  /* 0x8000000904097221 */ /* 0x000fe20000002000 */
[----:B-1----:R-:W-:Y:S01]  /*0180*/  IMAD.WIDE R2, R5, 0x4, R2 ;  /* 0x0000000405027825 */ /* 0x002fe200078e0202 */
[----:B---3--:R-:W-:-:S04]  /*0190*/  I2FP.F32.S32 R7, R7 ;  /* 0x0000000700077245 */ /* 0x008fc80000201400 */
[----:B------:R1:W-:Y:S01]  /*01a0*/  @!P0 STG.E desc[UR4][R2.64], R9 ;  /* 0x0000000902008986 */ /* 0x0003e2000c101904 */
[----:B------:R-:W-:Y:S01]  /*01b0*/  FADD.SAT R7, R0, -R7 ;  /* 0x8000000700077221 */ /* 0x000fe20000002000 */
[----:B------:R-:W-:Y:S06]  /*01c0*/  @P1 EXIT ;  /* 0x000000000000194d */ /* 0x000fec0003800000 */
[----:B------:R-:W-:Y:S01]  /*01d0*/  STG.E desc[UR4][R2.64+0x4], R7 ;  /* 0x0000040702007986 */ /* 0x000fe2000c101904 */
[----:B------:R-:W-:Y:S05]  /*01e0*/  EXIT ;  /* 0x000000000000794d */ /* 0x000fea0003800000 */
.L_x_0:
[----:B------:R-:W-:-:S00]  /*01f0*/  BRA `(.L_x_0) ;  /* 0xfffffffc00fc7947 */ /* 0x000fc0000383ffff */
[----:B------:R-:W-:-:S00]  /*0200*/  NOP ;  /* 0x0000000000007918 */ /* 0x000fc00000000000 */
[----:B------:R-:W-:-:S00]  /*0210*/  NOP ;  /* 0x0000000000007918 */ /* 0x000fc00000000000 */
[----:B------:R-:W-:-:S00]  /*0220*/  NOP ;  /* 0x0000000000007918 */ /* 0x000fc00000000000 */
[----:B------:R-:W-:-:S00]  /*0230*/  NOP ;  /* 0x0000000000007918 */ /* 0x000fc00000000000 */
[----:B------:R-:W-:-:S00]  /*0240*/  NOP ;  /* 0x0000000000007918 */ /* 0x000fc00000000000 */
[----:B------:R-:W-:-:S00]  /*0250*/  NOP ;  /* 0x0000000000007918 */ /* 0x000fc00000000000 */
[----:B------:R-:W-:-:S00]  /*0260*/  NOP ;  /* 0x0000000000007918 */ /* 0x000fc00000000000 */
[----:B------:R-:W-:-:S00]  /*0270*/  NOP ;  /* 0x0000000000007918 */ /* 0x000fc00000000000 */
.L_x_1:


//--------------------- .nv.constant0.triton_poi_fused_clamp_sub_30 --------------------------
	.section	.nv.constant0.triton_poi_fused_clamp_sub_30,"a",@progbits
	.sectionflags	@""
	.align	4
.nv.constant0.triton_poi_fused_clamp_sub_30:
	.zero		540
